//
// Generated by NVIDIA NVVM Compiler
//
// Compiler Build ID: CL-36424714
// Cuda compilation tools, release 13.0, V13.0.88
// Based on NVVM 20.0.0
//

.version 9.0
.target sm_100
.address_size 64

	// .globl	_ZN3cub18CUB_300001_SM_10006detail11EmptyKernelIvEEvv
.global .align 1 .b8 _ZN41_INTERNAL_66f1d910_4_k_cu_fcc8032f_2590804cuda3std3__45__cpo5beginE[1];
.global .align 1 .b8 _ZN41_INTERNAL_66f1d910_4_k_cu_fcc8032f_2590804cuda3std3__45__cpo3endE[1];
.global .align 1 .b8 _ZN41_INTERNAL_66f1d910_4_k_cu_fcc8032f_2590804cuda3std3__45__cpo6cbeginE[1];
.global .align 1 .b8 _ZN41_INTERNAL_66f1d910_4_k_cu_fcc8032f_2590804cuda3std3__45__cpo4cendE[1];
.global .align 1 .b8 _ZN41_INTERNAL_66f1d910_4_k_cu_fcc8032f_2590804cuda3std3__45__cpo6rbeginE[1];
.global .align 1 .b8 _ZN41_INTERNAL_66f1d910_4_k_cu_fcc8032f_2590804cuda3std3__45__cpo4rendE[1];
.global .align 1 .b8 _ZN41_INTERNAL_66f1d910_4_k_cu_fcc8032f_2590804cuda3std3__45__cpo7crbeginE[1];
.global .align 1 .b8 _ZN41_INTERNAL_66f1d910_4_k_cu_fcc8032f_2590804cuda3std3__45__cpo5crendE[1];
.global .align 1 .b8 _ZN41_INTERNAL_66f1d910_4_k_cu_fcc8032f_2590804cuda3std3__443_GLOBAL__N__66f1d910_4_k_cu_fcc8032f_2590806ignoreE[1];
.global .align 1 .b8 _ZN41_INTERNAL_66f1d910_4_k_cu_fcc8032f_2590804cuda3std3__419piecewise_constructE[1];
.global .align 1 .b8 _ZN41_INTERNAL_66f1d910_4_k_cu_fcc8032f_2590804cuda3std3__48in_placeE[1];
.global .align 1 .b8 _ZN41_INTERNAL_66f1d910_4_k_cu_fcc8032f_2590804cuda3std3__420unreachable_sentinelE[1];
.global .align 1 .b8 _ZN41_INTERNAL_66f1d910_4_k_cu_fcc8032f_2590804cuda3std3__47nulloptE[1];
.global .align 1 .b8 _ZN41_INTERNAL_66f1d910_4_k_cu_fcc8032f_2590804cuda3std3__48unexpectE[1];
.global .align 1 .b8 _ZN41_INTERNAL_66f1d910_4_k_cu_fcc8032f_2590804cuda3std6ranges3__45__cpo4swapE[1];
.global .align 1 .b8 _ZN41_INTERNAL_66f1d910_4_k_cu_fcc8032f_2590804cuda3std6ranges3__45__cpo9iter_moveE[1];
.global .align 1 .b8 _ZN41_INTERNAL_66f1d910_4_k_cu_fcc8032f_2590804cuda3std6ranges3__45__cpo5beginE[1];
.global .align 1 .b8 _ZN41_INTERNAL_66f1d910_4_k_cu_fcc8032f_2590804cuda3std6ranges3__45__cpo3endE[1];
.global .align 1 .b8 _ZN41_INTERNAL_66f1d910_4_k_cu_fcc8032f_2590804cuda3std6ranges3__45__cpo6cbeginE[1];
.global .align 1 .b8 _ZN41_INTERNAL_66f1d910_4_k_cu_fcc8032f_2590804cuda3std6ranges3__45__cpo4cendE[1];
.global .align 1 .b8 _ZN41_INTERNAL_66f1d910_4_k_cu_fcc8032f_2590804cuda3std6ranges3__45__cpo7advanceE[1];
.global .align 1 .b8 _ZN41_INTERNAL_66f1d910_4_k_cu_fcc8032f_2590804cuda3std6ranges3__45__cpo9iter_swapE[1];
.global .align 1 .b8 _ZN41_INTERNAL_66f1d910_4_k_cu_fcc8032f_2590804cuda3std6ranges3__45__cpo4nextE[1];
.global .align 1 .b8 _ZN41_INTERNAL_66f1d910_4_k_cu_fcc8032f_2590804cuda3std6ranges3__45__cpo4prevE[1];
.global .align 1 .b8 _ZN41_INTERNAL_66f1d910_4_k_cu_fcc8032f_2590804cuda3std6ranges3__45__cpo4dataE[1];
.global .align 1 .b8 _ZN41_INTERNAL_66f1d910_4_k_cu_fcc8032f_2590804cuda3std6ranges3__45__cpo5cdataE[1];
.global .align 1 .b8 _ZN41_INTERNAL_66f1d910_4_k_cu_fcc8032f_2590804cuda3std6ranges3__45__cpo4sizeE[1];
.global .align 1 .b8 _ZN41_INTERNAL_66f1d910_4_k_cu_fcc8032f_2590804cuda3std6ranges3__45__cpo5ssizeE[1];
.global .align 1 .b8 _ZN41_INTERNAL_66f1d910_4_k_cu_fcc8032f_2590804cuda3std6ranges3__45__cpo8distanceE[1];
.global .align 1 .b8 _ZN41_INTERNAL_66f1d910_4_k_cu_fcc8032f_2590806thrust24THRUST_300001_SM_1000_NS8cuda_cub3parE[1];
.global .align 1 .b8 _ZN41_INTERNAL_66f1d910_4_k_cu_fcc8032f_2590806thrust24THRUST_300001_SM_1000_NS8cuda_cub10par_nosyncE[1];
.global .align 1 .b8 _ZN41_INTERNAL_66f1d910_4_k_cu_fcc8032f_2590806thrust24THRUST_300001_SM_1000_NS6system6detail10sequential3seqE[1];
.global .align 1 .b8 _ZN41_INTERNAL_66f1d910_4_k_cu_fcc8032f_2590806thrust24THRUST_300001_SM_1000_NS12placeholders2_1E[1];
.global .align 1 .b8 _ZN41_INTERNAL_66f1d910_4_k_cu_fcc8032f_2590806thrust24THRUST_300001_SM_1000_NS12placeholders2_2E[1];
.global .align 1 .b8 _ZN41_INTERNAL_66f1d910_4_k_cu_fcc8032f_2590806thrust24THRUST_300001_SM_1000_NS12placeholders2_3E[1];
.global .align 1 .b8 _ZN41_INTERNAL_66f1d910_4_k_cu_fcc8032f_2590806thrust24THRUST_300001_SM_1000_NS12placeholders2_4E[1];
.global .align 1 .b8 _ZN41_INTERNAL_66f1d910_4_k_cu_fcc8032f_2590806thrust24THRUST_300001_SM_1000_NS12placeholders2_5E[1];
.global .align 1 .b8 _ZN41_INTERNAL_66f1d910_4_k_cu_fcc8032f_2590806thrust24THRUST_300001_SM_1000_NS12placeholders2_6E[1];
.global .align 1 .b8 _ZN41_INTERNAL_66f1d910_4_k_cu_fcc8032f_2590806thrust24THRUST_300001_SM_1000_NS12placeholders2_7E[1];
.global .align 1 .b8 _ZN41_INTERNAL_66f1d910_4_k_cu_fcc8032f_2590806thrust24THRUST_300001_SM_1000_NS12placeholders2_8E[1];
.global .align 1 .b8 _ZN41_INTERNAL_66f1d910_4_k_cu_fcc8032f_2590806thrust24THRUST_300001_SM_1000_NS12placeholders2_9E[1];
.global .align 1 .b8 _ZN41_INTERNAL_66f1d910_4_k_cu_fcc8032f_2590806thrust24THRUST_300001_SM_1000_NS12placeholders3_10E[1];
.global .align 1 .b8 _ZN41_INTERNAL_66f1d910_4_k_cu_fcc8032f_2590806thrust24THRUST_300001_SM_1000_NS3seqE[1];

.visible .entry _ZN3cub18CUB_300001_SM_10006detail11EmptyKernelIvEEvv()
{


	ret;

}


// ===== COMPILED SASS (sm_100) =====

	.target	sm_100

	.elftype	@"ET_EXEC"


//--------------------- .note.nv.tkinfo           --------------------------
	.section	.note.nv.tkinfo,"",@"SHT_NOTE"
	.sectionflags	@"SHF_NOTE_NV_TKINFO"
	.tkinfo
        /*0018*/ 	.word	0x00000002
        /*0030*/ 	.string	""
        /*0030*/ 	.string	"ptxas"
        /*0030*/ 	.string	"Cuda compilation tools, release 13.0, V13.0.88"
        /*0030*/ 	.string	"Build cuda_13.0.r13.0/compiler.36424714_0"
        /*0030*/ 	.string	"-arch sm_100 -m 64 "



//--------------------- .note.nv.cuinfo           --------------------------
	.section	.note.nv.cuinfo,"",@"SHT_NOTE"
	.sectionflags	@"SHF_NOTE_NV_CUINFO"
        /*0018*/ 	.short	0x0002
        /*001a*/ 	.short	0x0064
        /*001c*/ 	.short	0x0082
	.zero		2


//--------------------- .nv.info                  --------------------------
	.section	.nv.info,"",@"SHT_CUDA_INFO"
	.align	4


	//----- nvinfo : EIATTR_REGCOUNT
	.align		4
        /*0000*/ 	.byte	0x04, 0x2f
        /*0002*/ 	.short	(.L_44 - .L_43)
	.align		4
.L_43:
        /*0004*/ 	.word	index@(_ZN3cub18CUB_300001_SM_10006detail11EmptyKernelIvEEvv)
        /*0008*/ 	.word	0x00000004


	//----- nvinfo : EIATTR_FRAME_SIZE
	.align		4
.L_44:
        /*000c*/ 	.byte	0x04, 0x11
        /*000e*/ 	.short	(.L_46 - .L_45)
	.align		4
.L_45:
        /*0010*/ 	.word	index@(_ZN3cub18CUB_300001_SM_10006detail11EmptyKernelIvEEvv)
        /*0014*/ 	.word	0x00000000


	//----- nvinfo : EIATTR_MIN_STACK_SIZE
	.align		4
.L_46:
        /*0018*/ 	.byte	0x04, 0x12
        /*001a*/ 	.short	(.L_48 - .L_47)
	.align		4
.L_47:
        /*001c*/ 	.word	index@(_ZN3cub18CUB_300001_SM_10006detail11EmptyKernelIvEEvv)
        /*0020*/ 	.word	0x00000000
.L_48:


//--------------------- .nv.compat                --------------------------
	.section	.nv.compat,"",@"SHT_CUDA_COMPAT_INFO"
	.align	4
        /*0000*/ 	.byte	0x02, 0x09, 0x00, 0x00, 0x02, 0x02, 0x01, 0x00, 0x02, 0x05, 0x05, 0x00, 0x03, 0x07, 0x01, 0x01
        /*0010*/ 	.byte	0x02, 0x03, 0x00, 0x00, 0x02, 0x06, 0x01, 0x00, 0x04, 0x0b, 0x08, 0x00, 0x09, 0x00, 0x00, 0x00
        /*0020*/ 	.byte	0x00, 0x00, 0x00, 0x00


//--------------------- .nv.info._ZN3cub18CUB_300001_SM_10006detail11EmptyKernelIvEEvv --------------------------
	.section	.nv.info._ZN3cub18CUB_300001_SM_10006detail11EmptyKernelIvEEvv,"",@"SHT_CUDA_INFO"
	.sectionflags	@""
	.align	4


	//----- nvinfo : EIATTR_CUDA_API_VERSION
	.align		4
        /*0000*/ 	.byte	0x04, 0x37
        /*0002*/ 	.short	(.L_50 - .L_49)
.L_49:
        /*0004*/ 	.word	0x00000082


	//----- nvinfo : EIATTR_SPARSE_MMA_MASK
	.align		4
.L_50:
        /*0008*/ 	.byte	0x03, 0x50
        /*000a*/ 	.short	0x0000


	//----- nvinfo : EIATTR_MAXREG_COUNT
	.align		4
        /*000c*/ 	.byte	0x03, 0x1b
        /*000e*/ 	.short	0x00ff


	//----- nvinfo : EIATTR_MERCURY_ISA_VERSION
	.align		4
        /*0010*/ 	.byte	0x03, 0x5f
        /*0012*/ 	.short	0x0101


	//----- nvinfo : EIATTR_VRC_CTA_INIT_COUNT
	.align		4
        /*0014*/ 	.byte	0x02, 0x4a
	.zero		1
	.zero		1


	//----- nvinfo : EIATTR_EXIT_INSTR_OFFSETS
	.align		4
        /*0018*/ 	.byte	0x04, 0x1c
        /*001a*/ 	.short	(.L_52 - .L_51)


	//   ....[0]....
.L_51:
        /*001c*/ 	.word	0x00000010


	//----- nvinfo : EIATTR_SW_WAR
	.align		4
.L_52:
        /*0020*/ 	.byte	0x04, 0x36
        /*0022*/ 	.short	(.L_54 - .L_53)
.L_53:
        /*0024*/ 	.word	0x00000008
.L_54:


//--------------------- .nv.callgraph             --------------------------
	.section	.nv.callgraph,"",@"SHT_CUDA_CALLGRAPH"
	.align	4
	.sectionentsize	8
	.align		4
        /*0000*/ 	.word	0x00000000
	.align		4
        /*0004*/ 	.word	0xffffffff
	.align		4
        /*0008*/ 	.word	0x00000000
	.align		4
        /*000c*/ 	.word	0xfffffffe
	.align		4
        /*0010*/ 	.word	0x00000000
	.align		4
        /*0014*/ 	.word	0xfffffffd
	.align		4
        /*0018*/ 	.word	0x00000000
	.align		4
        /*001c*/ 	.word	0xfffffffc


//--------------------- .nv.constant4             --------------------------
	.section	.nv.constant4,"a",@progbits
	.align	8
	.align		8
.nv.constant4:
        /*0000*/ 	.dword	_ZN41_INTERNAL_66f1d910_4_k_cu_fcc8032f_2593864cuda3std3__45__cpo5beginE
	.align		8
        /*0008*/ 	.dword	_ZN41_INTERNAL_66f1d910_4_k_cu_fcc8032f_2593864cuda3std3__45__cpo3endE
	.align		8
        /*0010*/ 	.dword	_ZN41_INTERNAL_66f1d910_4_k_cu_fcc8032f_2593864cuda3std3__45__cpo6cbeginE
	.align		8
        /*0018*/ 	.dword	_ZN41_INTERNAL_66f1d910_4_k_cu_fcc8032f_2593864cuda3std3__45__cpo4cendE
	.align		8
        /*0020*/ 	.dword	_ZN41_INTERNAL_66f1d910_4_k_cu_fcc8032f_2593864cuda3std3__45__cpo6rbeginE
	.align		8
        /*0028*/ 	.dword	_ZN41_INTERNAL_66f1d910_4_k_cu_fcc8032f_2593864cuda3std3__45__cpo4rendE
	.align		8
        /*0030*/ 	.dword	_ZN41_INTERNAL_66f1d910_4_k_cu_fcc8032f_2593864cuda3std3__45__cpo7crbeginE
	.align		8
        /*0038*/ 	.dword	_ZN41_INTERNAL_66f1d910_4_k_cu_fcc8032f_2593864cuda3std3__45__cpo5crendE
	.align		8
        /*0040*/ 	.dword	_ZN41_INTERNAL_66f1d910_4_k_cu_fcc8032f_2593864cuda3std3__443_GLOBAL__N__66f1d910_4_k_cu_fcc8032f_2593866ignoreE
	.align		8
        /*0048*/ 	.dword	_ZN41_INTERNAL_66f1d910_4_k_cu_fcc8032f_2593864cuda3std3__419piecewise_constructE
	.align		8
        /*0050*/ 	.dword	_ZN41_INTERNAL_66f1d910_4_k_cu_fcc8032f_2593864cuda3std3__48in_placeE
	.align		8
        /*0058*/ 	.dword	_ZN41_INTERNAL_66f1d910_4_k_cu_fcc8032f_2593864cuda3std3__420unreachable_sentinelE
	.align		8
        /*0060*/ 	.dword	_ZN41_INTERNAL_66f1d910_4_k_cu_fcc8032f_2593864cuda3std3__47nulloptE
	.align		8
        /*0068*/ 	.dword	_ZN41_INTERNAL_66f1d910_4_k_cu_fcc8032f_2593864cuda3std3__48unexpectE
	.align		8
        /*0070*/ 	.dword	_ZN41_INTERNAL_66f1d910_4_k_cu_fcc8032f_2593864cuda3std6ranges3__45__cpo4swapE
	.align		8
        /*0078*/ 	.dword	_ZN41_INTERNAL_66f1d910_4_k_cu_fcc8032f_2593864cuda3std6ranges3__45__cpo9iter_moveE
	.align		8
        /*0080*/ 	.dword	_ZN41_INTERNAL_66f1d910_4_k_cu_fcc8032f_2593864cuda3std6ranges3__45__cpo5beginE
	.align		8
        /*0088*/ 	.dword	_ZN41_INTERNAL_66f1d910_4_k_cu_fcc8032f_2593864cuda3std6ranges3__45__cpo3endE
	.align		8
        /*0090*/ 	.dword	_ZN41_INTERNAL_66f1d910_4_k_cu_fcc8032f_2593864cuda3std6ranges3__45__cpo6cbeginE
	.align		8
        /*0098*/ 	.dword	_ZN41_INTERNAL_66f1d910_4_k_cu_fcc8032f_2593864cuda3std6ranges3__45__cpo4cendE
	.align		8
        /*00a0*/ 	.dword	_ZN41_INTERNAL_66f1d910_4_k_cu_fcc8032f_2593864cuda3std6ranges3__45__cpo7advanceE
	.align		8
        /*00a8*/ 	.dword	_ZN41_INTERNAL_66f1d910_4_k_cu_fcc8032f_2593864cuda3std6ranges3__45__cpo9iter_swapE
	.align		8
        /*00b0*/ 	.dword	_ZN41_INTERNAL_66f1d910_4_k_cu_fcc8032f_2593864cuda3std6ranges3__45__cpo4nextE
	.align		8
        /*00b8*/ 	.dword	_ZN41_INTERNAL_66f1d910_4_k_cu_fcc8032f_2593864cuda3std6ranges3__45__cpo4prevE
	.align		8
        /*00c0*/ 	.dword	_ZN41_INTERNAL_66f1d910_4_k_cu_fcc8032f_2593864cuda3std6ranges3__45__cpo4dataE
	.align		8
        /*00c8*/ 	.dword	_ZN41_INTERNAL_66f1d910_4_k_cu_fcc8032f_2593864cuda3std6ranges3__45__cpo5cdataE
	.align		8
        /*00d0*/ 	.dword	_ZN41_INTERNAL_66f1d910_4_k_cu_fcc8032f_2593864cuda3std6ranges3__45__cpo4sizeE
	.align		8
        /*00d8*/ 	.dword	_ZN41_INTERNAL_66f1d910_4_k_cu_fcc8032f_2593864cuda3std6ranges3__45__cpo5ssizeE
	.align		8
        /*00e0*/ 	.dword	_ZN41_INTERNAL_66f1d910_4_k_cu_fcc8032f_2593864cuda3std6ranges3__45__cpo8distanceE
	.align		8
        /*00e8*/ 	.dword	_ZN41_INTERNAL_66f1d910_4_k_cu_fcc8032f_2593866thrust24THRUST_300001_SM_1000_NS8cuda_cub3parE
	.align		8
        /*00f0*/ 	.dword	_ZN41_INTERNAL_66f1d910_4_k_cu_fcc8032f_2593866thrust24THRUST_300001_SM_1000_NS8cuda_cub10par_nosyncE
	.align		8
        /*00f8*/ 	.dword	_ZN41_INTERNAL_66f1d910_4_k_cu_fcc8032f_2593866thrust24THRUST_300001_SM_1000_NS6system6detail10sequential3seqE
	.align		8
        /*0100*/ 	.dword	_ZN41_INTERNAL_66f1d910_4_k_cu_fcc8032f_2593866thrust24THRUST_300001_SM_1000_NS12placeholders2_1E
	.align		8
        /*0108*/ 	.dword	_ZN41_INTERNAL_66f1d910_4_k_cu_fcc8032f_2593866thrust24THRUST_300001_SM_1000_NS12placeholders2_2E
	.align		8
        /*0110*/ 	.dword	_ZN41_INTERNAL_66f1d910_4_k_cu_fcc8032f_2593866thrust24THRUST_300001_SM_1000_NS12placeholders2_3E
	.align		8
        /*0118*/ 	.dword	_ZN41_INTERNAL_66f1d910_4_k_cu_fcc8032f_2593866thrust24THRUST_300001_SM_1000_NS12placeholders2_4E
	.align		8
        /*0120*/ 	.dword	_ZN41_INTERNAL_66f1d910_4_k_cu_fcc8032f_2593866thrust24THRUST_300001_SM_1000_NS12placeholders2_5E
	.align		8
        /*0128*/ 	.dword	_ZN41_INTERNAL_66f1d910_4_k_cu_fcc8032f_2593866thrust24THRUST_300001_SM_1000_NS12placeholders2_6E
	.align		8
        /*0130*/ 	.dword	_ZN41_INTERNAL_66f1d910_4_k_cu_fcc8032f_2593866thrust24THRUST_300001_SM_1000_NS12placeholders2_7E
	.align		8
        /*0138*/ 	.dword	_ZN41_INTERNAL_66f1d910_4_k_cu_fcc8032f_2593866thrust24THRUST_300001_SM_1000_NS12placeholders2_8E
	.align		8
        /*0140*/ 	.dword	_ZN41_INTERNAL_66f1d910_4_k_cu_fcc8032f_2593866thrust24THRUST_300001_SM_1000_NS12placeholders2_9E
	.align		8
        /*0148*/ 	.dword	_ZN41_INTERNAL_66f1d910_4_k_cu_fcc8032f_2593866thrust24THRUST_300001_SM_1000_NS12placeholders3_10E
	.align		8
        /*0150*/ 	.dword	_ZN41_INTERNAL_66f1d910_4_k_cu_fcc8032f_2593866thrust24THRUST_300001_SM_1000_NS3seqE


//--------------------- .text._ZN3cub18CUB_300001_SM_10006detail11EmptyKernelIvEEvv --------------------------
	.section	.text._ZN3cub18CUB_300001_SM_10006detail11EmptyKernelIvEEvv,"ax",@progbits
	.align	128
        .global         _ZN3cub18CUB_300001_SM_10006detail11EmptyKernelIvEEvv
        .type           _ZN3cub18CUB_300001_SM_10006detail11EmptyKernelIvEEvv,@function
        .size           _ZN3cub18CUB_300001_SM_10006detail11EmptyKernelIvEEvv,(.L_x_1 - _ZN3cub18CUB_300001_SM_10006detail11EmptyKernelIvEEvv)
        .other          _ZN3cub18CUB_300001_SM_10006detail11EmptyKernelIvEEvv,@"STO_CUDA_ENTRY STV_DEFAULT"
_ZN3cub18CUB_300001_SM_10006detail11EmptyKernelIvEEvv:
.text._ZN3cub18CUB_300001_SM_10006detail11EmptyKernelIvEEvv:
[----:B------:R-:W-:Y:S01]  /*0000*/  LDC R1, c[0x0][0x37c] ;  /* 0x0000df00ff017b82 */ /* 0x000fe20000000800 */
[----:B------:R-:W-:Y:S05]  /*0010*/  EXIT ;  /* 0x000000000000794d */ /* 0x000fea0003800000 */
.L_x_0:
[----:B------:R-:W-:-:S00]  /*0020*/  BRA `(.L_x_0) ;  /* 0xfffffffc00fc7947 */ /* 0x000fc0000383ffff */
[----:B------:R-:W-:-:S00]  /*0030*/  NOP ;  /* 0x0000000000007918 */ /* 0x000fc00000000000 */
        /* <DEDUP_REMOVED lines=12> */
.L_x_1:


//--------------------- .nv.shared.reserved.0     --------------------------
	.section	.nv.shared.reserved.0,"aw",@nobits
	.weak		__nv_reservedSMEM_offset_0_alias
	.size		__nv_reservedSMEM_offset_0_alias, 0, 64
	.other		__nv_reservedSMEM_offset_0_alias,@"STO_CUDA_RESERVED_SHARED STV_DEFAULT"
__nv_reservedSMEM_offset_0_alias:
	.zero		0
	.zero		64


//--------------------- .nv.global                --------------------------
	.section	.nv.global,"aw",@nobits
.nv.global:
	.type		_ZN41_INTERNAL_66f1d910_4_k_cu_fcc8032f_2593866thrust24THRUST_300001_SM_1000_NS3seqE,@object
	.size		_ZN41_INTERNAL_66f1d910_4_k_cu_fcc8032f_2593866thrust24THRUST_300001_SM_1000_NS3seqE,(_ZN41_INTERNAL_66f1d910_4_k_cu_fcc8032f_2593864cuda3std3__48in_placeE - _ZN41_INTERNAL_66f1d910_4_k_cu_fcc8032f_2593866thrust24THRUST_300001_SM_1000_NS3seqE)
_ZN41_INTERNAL_66f1d910_4_k_cu_fcc8032f_2593866thrust24THRUST_300001_SM_1000_NS3seqE:
	.zero		1
	.type		_ZN41_INTERNAL_66f1d910_4_k_cu_fcc8032f_2593864cuda3std3__48in_placeE,@object
	.size		_ZN41_INTERNAL_66f1d910_4_k_cu_fcc8032f_2593864cuda3std3__48in_placeE,(_ZN41_INTERNAL_66f1d910_4_k_cu_fcc8032f_2593864cuda3std6ranges3__45__cpo4sizeE - _ZN41_INTERNAL_66f1d910_4_k_cu_fcc8032f_2593864cuda3std3__48in_placeE)
_ZN41_INTERNAL_66f1d910_4_k_cu_fcc8032f_2593864cuda3std3__48in_placeE:
	.zero		1
	.type		_ZN41_INTERNAL_66f1d910_4_k_cu_fcc8032f_2593864cuda3std6ranges3__45__cpo4sizeE,@object
	.size		_ZN41_INTERNAL_66f1d910_4_k_cu_fcc8032f_2593864cuda3std6ranges3__45__cpo4sizeE,(_ZN41_INTERNAL_66f1d910_4_k_cu_fcc8032f_2593866thrust24THRUST_300001_SM_1000_NS12placeholders2_3E - _ZN41_INTERNAL_66f1d910_4_k_cu_fcc8032f_2593864cuda3std6ranges3__45__cpo4sizeE)
_ZN41_INTERNAL_66f1d910_4_k_cu_fcc8032f_2593864cuda3std6ranges3__45__cpo4sizeE:
	.zero		1
	.type		_ZN41_INTERNAL_66f1d910_4_k_cu_fcc8032f_2593866thrust24THRUST_300001_SM_1000_NS12placeholders2_3E,@object
	.size		_ZN41_INTERNAL_66f1d910_4_k_cu_fcc8032f_2593866thrust24THRUST_300001_SM_1000_NS12placeholders2_3E,(_ZN41_INTERNAL_66f1d910_4_k_cu_fcc8032f_2593864cuda3std3__45__cpo6cbeginE - _ZN41_INTERNAL_66f1d910_4_k_cu_fcc8032f_2593866thrust24THRUST_300001_SM_1000_NS12placeholders2_3E)
_ZN41_INTERNAL_66f1d910_4_k_cu_fcc8032f_2593866thrust24THRUST_300001_SM_1000_NS12placeholders2_3E:
	.zero		1
	.type		_ZN41_INTERNAL_66f1d910_4_k_cu_fcc8032f_2593864cuda3std3__45__cpo6cbeginE,@object
	.size		_ZN41_INTERNAL_66f1d910_4_k_cu_fcc8032f_2593864cuda3std3__45__cpo6cbeginE,(_ZN41_INTERNAL_66f1d910_4_k_cu_fcc8032f_2593864cuda3std6ranges3__45__cpo6cbeginE - _ZN41_INTERNAL_66f1d910_4_k_cu_fcc8032f_2593864cuda3std3__45__cpo6cbeginE)
_ZN41_INTERNAL_66f1d910_4_k_cu_fcc8032f_2593864cuda3std3__45__cpo6cbeginE:
	.zero		1
	.type		_ZN41_INTERNAL_66f1d910_4_k_cu_fcc8032f_2593864cuda3std6ranges3__45__cpo6cbeginE,@object
	.size		_ZN41_INTERNAL_66f1d910_4_k_cu_fcc8032f_2593864cuda3std6ranges3__45__cpo6cbeginE,(_ZN41_INTERNAL_66f1d910_4_k_cu_fcc8032f_2593866thrust24THRUST_300001_SM_1000_NS12placeholders2_7E - _ZN41_INTERNAL_66f1d910_4_k_cu_fcc8032f_2593864cuda3std6ranges3__45__cpo6cbeginE)
_ZN41_INTERNAL_66f1d910_4_k_cu_fcc8032f_2593864cuda3std6ranges3__45__cpo6cbeginE:
	.zero		1
	.type		_ZN41_INTERNAL_66f1d910_4_k_cu_fcc8032f_2593866thrust24THRUST_300001_SM_1000_NS12placeholders2_7E,@object
	.size		_ZN41_INTERNAL_66f1d910_4_k_cu_fcc8032f_2593866thrust24THRUST_300001_SM_1000_NS12placeholders2_7E,(_ZN41_INTERNAL_66f1d910_4_k_cu_fcc8032f_2593864cuda3std3__45__cpo7crbeginE - _ZN41_INTERNAL_66f1d910_4_k_cu_fcc8032f_2593866thrust24THRUST_300001_SM_1000_NS12placeholders2_7E)
_ZN41_INTERNAL_66f1d910_4_k_cu_fcc8032f_2593866thrust24THRUST_300001_SM_1000_NS12placeholders2_7E:
	.zero		1
	.type		_ZN41_INTERNAL_66f1d910_4_k_cu_fcc8032f_2593864cuda3std3__45__cpo7crbeginE,@object
	.size		_ZN41_INTERNAL_66f1d910_4_k_cu_fcc8032f_2593864cuda3std3__45__cpo7crbeginE,(_ZN41_INTERNAL_66f1d910_4_k_cu_fcc8032f_2593864cuda3std6ranges3__45__cpo4nextE - _ZN41_INTERNAL_66f1d910_4_k_cu_fcc8032f_2593864cuda3std3__45__cpo7crbeginE)
_ZN41_INTERNAL_66f1d910_4_k_cu_fcc8032f_2593864cuda3std3__45__cpo7crbeginE:
	.zero		1
	.type		_ZN41_INTERNAL_66f1d910_4_k_cu_fcc8032f_2593864cuda3std6ranges3__45__cpo4nextE,@object
	.size		_ZN41_INTERNAL_66f1d910_4_k_cu_fcc8032f_2593864cuda3std6ranges3__45__cpo4nextE,(_ZN41_INTERNAL_66f1d910_4_k_cu_fcc8032f_2593864cuda3std6ranges3__45__cpo4swapE - _ZN41_INTERNAL_66f1d910_4_k_cu_fcc8032f_2593864cuda3std6ranges3__45__cpo4nextE)
_ZN41_INTERNAL_66f1d910_4_k_cu_fcc8032f_2593864cuda3std6ranges3__45__cpo4nextE:
	.zero		1
	.type		_ZN41_INTERNAL_66f1d910_4_k_cu_fcc8032f_2593864cuda3std6ranges3__45__cpo4swapE,@object
	.size		_ZN41_INTERNAL_66f1d910_4_k_cu_fcc8032f_2593864cuda3std6ranges3__45__cpo4swapE,(_ZN41_INTERNAL_66f1d910_4_k_cu_fcc8032f_2593866thrust24THRUST_300001_SM_1000_NS8cuda_cub10par_nosyncE - _ZN41_INTERNAL_66f1d910_4_k_cu_fcc8032f_2593864cuda3std6ranges3__45__cpo4swapE)
_ZN41_INTERNAL_66f1d910_4_k_cu_fcc8032f_2593864cuda3std6ranges3__45__cpo4swapE:
	.zero		1
	.type		_ZN41_INTERNAL_66f1d910_4_k_cu_fcc8032f_2593866thrust24THRUST_300001_SM_1000_NS8cuda_cub10par_nosyncE,@object
	.size		_ZN41_INTERNAL_66f1d910_4_k_cu_fcc8032f_2593866thrust24THRUST_300001_SM_1000_NS8cuda_cub10par_nosyncE,(_ZN41_INTERNAL_66f1d910_4_k_cu_fcc8032f_2593866thrust24THRUST_300001_SM_1000_NS12placeholders2_9E - _ZN41_INTERNAL_66f1d910_4_k_cu_fcc8032f_2593866thrust24THRUST_300001_SM_1000_NS8cuda_cub10par_nosyncE)
_ZN41_INTERNAL_66f1d910_4_k_cu_fcc8032f_2593866thrust24THRUST_300001_SM_1000_NS8cuda_cub10par_nosyncE:
	.zero		1
	.type		_ZN41_INTERNAL_66f1d910_4_k_cu_fcc8032f_2593866thrust24THRUST_300001_SM_1000_NS12placeholders2_9E,@object
	.size		_ZN41_INTERNAL_66f1d910_4_k_cu_fcc8032f_2593866thrust24THRUST_300001_SM_1000_NS12placeholders2_9E,(_ZN41_INTERNAL_66f1d910_4_k_cu_fcc8032f_2593864cuda3std3__443_GLOBAL__N__66f1d910_4_k_cu_fcc8032f_2593866ignoreE - _ZN41_INTERNAL_66f1d910_4_k_cu_fcc8032f_2593866thrust24THRUST_300001_SM_1000_NS12placeholders2_9E)
_ZN41_INTERNAL_66f1d910_4_k_cu_fcc8032f_2593866thrust24THRUST_300001_SM_1000_NS12placeholders2_9E:
	.zero		1
	.type		_ZN41_INTERNAL_66f1d910_4_k_cu_fcc8032f_2593864cuda3std3__443_GLOBAL__N__66f1d910_4_k_cu_fcc8032f_2593866ignoreE,@object
	.size		_ZN41_INTERNAL_66f1d910_4_k_cu_fcc8032f_2593864cuda3std3__443_GLOBAL__N__66f1d910_4_k_cu_fcc8032f_2593866ignoreE,(_ZN41_INTERNAL_66f1d910_4_k_cu_fcc8032f_2593864cuda3std6ranges3__45__cpo4dataE - _ZN41_INTERNAL_66f1d910_4_k_cu_fcc8032f_2593864cuda3std3__443_GLOBAL__N__66f1d910_4_k_cu_fcc8032f_2593866ignoreE)
_ZN41_INTERNAL_66f1d910_4_k_cu_fcc8032f_2593864cuda3std3__443_GLOBAL__N__66f1d910_4_k_cu_fcc8032f_2593866ignoreE:
	.zero		1
	.type		_ZN41_INTERNAL_66f1d910_4_k_cu_fcc8032f_2593864cuda3std6ranges3__45__cpo4dataE,@object
	.size		_ZN41_INTERNAL_66f1d910_4_k_cu_fcc8032f_2593864cuda3std6ranges3__45__cpo4dataE,(_ZN41_INTERNAL_66f1d910_4_k_cu_fcc8032f_2593866thrust24THRUST_300001_SM_1000_NS12placeholders2_1E - _ZN41_INTERNAL_66f1d910_4_k_cu_fcc8032f_2593864cuda3std6ranges3__45__cpo4dataE)
_ZN41_INTERNAL_66f1d910_4_k_cu_fcc8032f_2593864cuda3std6ranges3__45__cpo4dataE:
	.zero		1
	.type		_ZN41_INTERNAL_66f1d910_4_k_cu_fcc8032f_2593866thrust24THRUST_300001_SM_1000_NS12placeholders2_1E,@object
	.size		_ZN41_INTERNAL_66f1d910_4_k_cu_fcc8032f_2593866thrust24THRUST_300001_SM_1000_NS12placeholders2_1E,(_ZN41_INTERNAL_66f1d910_4_k_cu_fcc8032f_2593864cuda3std3__45__cpo5beginE - _ZN41_INTERNAL_66f1d910_4_k_cu_fcc8032f_2593866thrust24THRUST_300001_SM_1000_NS12placeholders2_1E)
_ZN41_INTERNAL_66f1d910_4_k_cu_fcc8032f_2593866thrust24THRUST_300001_SM_1000_NS12placeholders2_1E:
	.zero		1
	.type		_ZN41_INTERNAL_66f1d910_4_k_cu_fcc8032f_2593864cuda3std3__45__cpo5beginE,@object
	.size		_ZN41_INTERNAL_66f1d910_4_k_cu_fcc8032f_2593864cuda3std3__45__cpo5beginE,(_ZN41_INTERNAL_66f1d910_4_k_cu_fcc8032f_2593864cuda3std6ranges3__45__cpo5beginE - _ZN41_INTERNAL_66f1d910_4_k_cu_fcc8032f_2593864cuda3std3__45__cpo5beginE)
_ZN41_INTERNAL_66f1d910_4_k_cu_fcc8032f_2593864cuda3std3__45__cpo5beginE:
	.zero		1
	.type		_ZN41_INTERNAL_66f1d910_4_k_cu_fcc8032f_2593864cuda3std6ranges3__45__cpo5beginE,@object
	.size		_ZN41_INTERNAL_66f1d910_4_k_cu_fcc8032f_2593864cuda3std6ranges3__45__cpo5beginE,(_ZN41_INTERNAL_66f1d910_4_k_cu_fcc8032f_2593866thrust24THRUST_300001_SM_1000_NS12placeholders2_5E - _ZN41_INTERNAL_66f1d910_4_k_cu_fcc8032f_2593864cuda3std6ranges3__45__cpo5beginE)
_ZN41_INTERNAL_66f1d910_4_k_cu_fcc8032f_2593864cuda3std6ranges3__45__cpo5beginE:
	.zero		1
	.type		_ZN41_INTERNAL_66f1d910_4_k_cu_fcc8032f_2593866thrust24THRUST_300001_SM_1000_NS12placeholders2_5E,@object
	.size		_ZN41_INTERNAL_66f1d910_4_k_cu_fcc8032f_2593866thrust24THRUST_300001_SM_1000_NS12placeholders2_5E,(_ZN41_INTERNAL_66f1d910_4_k_cu_fcc8032f_2593864cuda3std3__45__cpo6rbeginE - _ZN41_INTERNAL_66f1d910_4_k_cu_fcc8032f_2593866thrust24THRUST_300001_SM_1000_NS12placeholders2_5E)
_ZN41_INTERNAL_66f1d910_4_k_cu_fcc8032f_2593866thrust24THRUST_300001_SM_1000_NS12placeholders2_5E:
	.zero		1
	.type		_ZN41_INTERNAL_66f1d910_4_k_cu_fcc8032f_2593864cuda3std3__45__cpo6rbeginE,@object
	.size		_ZN41_INTERNAL_66f1d910_4_k_cu_fcc8032f_2593864cuda3std3__45__cpo6rbeginE,(_ZN41_INTERNAL_66f1d910_4_k_cu_fcc8032f_2593864cuda3std6ranges3__45__cpo7advanceE - _ZN41_INTERNAL_66f1d910_4_k_cu_fcc8032f_2593864cuda3std3__45__cpo6rbeginE)
_ZN41_INTERNAL_66f1d910_4_k_cu_fcc8032f_2593864cuda3std3__45__cpo6rbeginE:
	.zero		1
	.type		_ZN41_INTERNAL_66f1d910_4_k_cu_fcc8032f_2593864cuda3std6ranges3__45__cpo7advanceE,@object
	.size		_ZN41_INTERNAL_66f1d910_4_k_cu_fcc8032f_2593864cuda3std6ranges3__45__cpo7advanceE,(_ZN41_INTERNAL_66f1d910_4_k_cu_fcc8032f_2593864cuda3std3__47nulloptE - _ZN41_INTERNAL_66f1d910_4_k_cu_fcc8032f_2593864cuda3std6ranges3__45__cpo7advanceE)
_ZN41_INTERNAL_66f1d910_4_k_cu_fcc8032f_2593864cuda3std6ranges3__45__cpo7advanceE:
	.zero		1
	.type		_ZN41_INTERNAL_66f1d910_4_k_cu_fcc8032f_2593864cuda3std3__47nulloptE,@object
	.size		_ZN41_INTERNAL_66f1d910_4_k_cu_fcc8032f_2593864cuda3std3__47nulloptE,(_ZN41_INTERNAL_66f1d910_4_k_cu_fcc8032f_2593864cuda3std6ranges3__45__cpo8distanceE - _ZN41_INTERNAL_66f1d910_4_k_cu_fcc8032f_2593864cuda3std3__47nulloptE)
_ZN41_INTERNAL_66f1d910_4_k_cu_fcc8032f_2593864cuda3std3__47nulloptE:
	.zero		1
	.type		_ZN41_INTERNAL_66f1d910_4_k_cu_fcc8032f_2593864cuda3std6ranges3__45__cpo8distanceE,@object
	.size		_ZN41_INTERNAL_66f1d910_4_k_cu_fcc8032f_2593864cuda3std6ranges3__45__cpo8distanceE,(_ZN41_INTERNAL_66f1d910_4_k_cu_fcc8032f_2593866thrust24THRUST_300001_SM_1000_NS12placeholders3_10E - _ZN41_INTERNAL_66f1d910_4_k_cu_fcc8032f_2593864cuda3std6ranges3__45__cpo8distanceE)
_ZN41_INTERNAL_66f1d910_4_k_cu_fcc8032f_2593864cuda3std6ranges3__45__cpo8distanceE:
	.zero		1
	.type		_ZN41_INTERNAL_66f1d910_4_k_cu_fcc8032f_2593866thrust24THRUST_300001_SM_1000_NS12placeholders3_10E,@object
	.size		_ZN41_INTERNAL_66f1d910_4_k_cu_fcc8032f_2593866thrust24THRUST_300001_SM_1000_NS12placeholders3_10E,(_ZN41_INTERNAL_66f1d910_4_k_cu_fcc8032f_2593864cuda3std3__419piecewise_constructE - _ZN41_INTERNAL_66f1d910_4_k_cu_fcc8032f_2593866thrust24THRUST_300001_SM_1000_NS12placeholders3_10E)
_ZN41_INTERNAL_66f1d910_4_k_cu_fcc8032f_2593866thrust24THRUST_300001_SM_1000_NS12placeholders3_10E:
	.zero		1
	.type		_ZN41_INTERNAL_66f1d910_4_k_cu_fcc8032f_2593864cuda3std3__419piecewise_constructE,@object
	.size		_ZN41_INTERNAL_66f1d910_4_k_cu_fcc8032f_2593864cuda3std3__419piecewise_constructE,(_ZN41_INTERNAL_66f1d910_4_k_cu_fcc8032f_2593864cuda3std6ranges3__45__cpo5cdataE - _ZN41_INTERNAL_66f1d910_4_k_cu_fcc8032f_2593864cuda3std3__419piecewise_constructE)
_ZN41_INTERNAL_66f1d910_4_k_cu_fcc8032f_2593864cuda3std3__419piecewise_constructE:
	.zero		1
	.type		_ZN41_INTERNAL_66f1d910_4_k_cu_fcc8032f_2593864cuda3std6ranges3__45__cpo5cdataE,@object
	.size		_ZN41_INTERNAL_66f1d910_4_k_cu_fcc8032f_2593864cuda3std6ranges3__45__cpo5cdataE,(_ZN41_INTERNAL_66f1d910_4_k_cu_fcc8032f_2593866thrust24THRUST_300001_SM_1000_NS12placeholders2_2E - _ZN41_INTERNAL_66f1d910_4_k_cu_fcc8032f_2593864cuda3std6ranges3__45__cpo5cdataE)
_ZN41_INTERNAL_66f1d910_4_k_cu_fcc8032f_2593864cuda3std6ranges3__45__cpo5cdataE:
	.zero		1
	.type		_ZN41_INTERNAL_66f1d910_4_k_cu_fcc8032f_2593866thrust24THRUST_300001_SM_1000_NS12placeholders2_2E,@object
	.size		_ZN41_INTERNAL_66f1d910_4_k_cu_fcc8032f_2593866thrust24THRUST_300001_SM_1000_NS12placeholders2_2E,(_ZN41_INTERNAL_66f1d910_4_k_cu_fcc8032f_2593864cuda3std3__45__cpo3endE - _ZN41_INTERNAL_66f1d910_4_k_cu_fcc8032f_2593866thrust24THRUST_300001_SM_1000_NS12placeholders2_2E)
_ZN41_INTERNAL_66f1d910_4_k_cu_fcc8032f_2593866thrust24THRUST_300001_SM_1000_NS12placeholders2_2E:
	.zero		1
	.type		_ZN41_INTERNAL_66f1d910_4_k_cu_fcc8032f_2593864cuda3std3__45__cpo3endE,@object
	.size		_ZN41_INTERNAL_66f1d910_4_k_cu_fcc8032f_2593864cuda3std3__45__cpo3endE,(_ZN41_INTERNAL_66f1d910_4_k_cu_fcc8032f_2593864cuda3std6ranges3__45__cpo3endE - _ZN41_INTERNAL_66f1d910_4_k_cu_fcc8032f_2593864cuda3std3__45__cpo3endE)
_ZN41_INTERNAL_66f1d910_4_k_cu_fcc8032f_2593864cuda3std3__45__cpo3endE:
	.zero		1
	.type		_ZN41_INTERNAL_66f1d910_4_k_cu_fcc8032f_2593864cuda3std6ranges3__45__cpo3endE,@object
	.size		_ZN41_INTERNAL_66f1d910_4_k_cu_fcc8032f_2593864cuda3std6ranges3__45__cpo3endE,(_ZN41_INTERNAL_66f1d910_4_k_cu_fcc8032f_2593866thrust24THRUST_300001_SM_1000_NS12placeholders2_6E - _ZN41_INTERNAL_66f1d910_4_k_cu_fcc8032f_2593864cuda3std6ranges3__45__cpo3endE)
_ZN41_INTERNAL_66f1d910_4_k_cu_fcc8032f_2593864cuda3std6ranges3__45__cpo3endE:
	.zero		1
	.type		_ZN41_INTERNAL_66f1d910_4_k_cu_fcc8032f_2593866thrust24THRUST_300001_SM_1000_NS12placeholders2_6E,@object
	.size		_ZN41_INTERNAL_66f1d910_4_k_cu_fcc8032f_2593866thrust24THRUST_300001_SM_1000_NS12placeholders2_6E,(_ZN41_INTERNAL_66f1d910_4_k_cu_fcc8032f_2593864cuda3std3__45__cpo4rendE - _ZN41_INTERNAL_66f1d910_4_k_cu_fcc8032f_2593866thrust24THRUST_300001_SM_1000_NS12placeholders2_6E)
_ZN41_INTERNAL_66f1d910_4_k_cu_fcc8032f_2593866thrust24THRUST_300001_SM_1000_NS12placeholders2_6E:
	.zero		1
	.type		_ZN41_INTERNAL_66f1d910_4_k_cu_fcc8032f_2593864cuda3std3__45__cpo4rendE,@object
	.size		_ZN41_INTERNAL_66f1d910_4_k_cu_fcc8032f_2593864cuda3std3__45__cpo4rendE,(_ZN41_INTERNAL_66f1d910_4_k_cu_fcc8032f_2593864cuda3std6ranges3__45__cpo9iter_swapE - _ZN41_INTERNAL_66f1d910_4_k_cu_fcc8032f_2593864cuda3std3__45__cpo4rendE)
_ZN41_INTERNAL_66f1d910_4_k_cu_fcc8032f_2593864cuda3std3__45__cpo4rendE:
	.zero		1
	.type		_ZN41_INTERNAL_66f1d910_4_k_cu_fcc8032f_2593864cuda3std6ranges3__45__cpo9iter_swapE,@object
	.size		_ZN41_INTERNAL_66f1d910_4_k_cu_fcc8032f_2593864cuda3std6ranges3__45__cpo9iter_swapE,(_ZN41_INTERNAL_66f1d910_4_k_cu_fcc8032f_2593864cuda3std3__48unexpectE - _ZN41_INTERNAL_66f1d910_4_k_cu_fcc8032f_2593864cuda3std6ranges3__45__cpo9iter_swapE)
_ZN41_INTERNAL_66f1d910_4_k_cu_fcc8032f_2593864cuda3std6ranges3__45__cpo9iter_swapE:
	.zero		1
	.type		_ZN41_INTERNAL_66f1d910_4_k_cu_fcc8032f_2593864cuda3std3__48unexpectE,@object
	.size		_ZN41_INTERNAL_66f1d910_4_k_cu_fcc8032f_2593864cuda3std3__48unexpectE,(_ZN41_INTERNAL_66f1d910_4_k_cu_fcc8032f_2593866thrust24THRUST_300001_SM_1000_NS8cuda_cub3parE - _ZN41_INTERNAL_66f1d910_4_k_cu_fcc8032f_2593864cuda3std3__48unexpectE)
_ZN41_INTERNAL_66f1d910_4_k_cu_fcc8032f_2593864cuda3std3__48unexpectE:
	.zero		1
	.type		_ZN41_INTERNAL_66f1d910_4_k_cu_fcc8032f_2593866thrust24THRUST_300001_SM_1000_NS8cuda_cub3parE,@object
	.size		_ZN41_INTERNAL_66f1d910_4_k_cu_fcc8032f_2593866thrust24THRUST_300001_SM_1000_NS8cuda_cub3parE,(_ZN41_INTERNAL_66f1d910_4_k_cu_fcc8032f_2593866thrust24THRUST_300001_SM_1000_NS12placeholders2_4E - _ZN41_INTERNAL_66f1d910_4_k_cu_fcc8032f_2593866thrust24THRUST_300001_SM_1000_NS8cuda_cub3parE)
_ZN41_INTERNAL_66f1d910_4_k_cu_fcc8032f_2593866thrust24THRUST_300001_SM_1000_NS8cuda_cub3parE:
	.zero		1
	.type		_ZN41_INTERNAL_66f1d910_4_k_cu_fcc8032f_2593866thrust24THRUST_300001_SM_1000_NS12placeholders2_4E,@object
	.size		_ZN41_INTERNAL_66f1d910_4_k_cu_fcc8032f_2593866thrust24THRUST_300001_SM_1000_NS12placeholders2_4E,(_ZN41_INTERNAL_66f1d910_4_k_cu_fcc8032f_2593864cuda3std3__45__cpo4cendE - _ZN41_INTERNAL_66f1d910_4_k_cu_fcc8032f_2593866thrust24THRUST_300001_SM_1000_NS12placeholders2_4E)
_ZN41_INTERNAL_66f1d910_4_k_cu_fcc8032f_2593866thrust24THRUST_300001_SM_1000_NS12placeholders2_4E:
	.zero		1
	.type		_ZN41_INTERNAL_66f1d910_4_k_cu_fcc8032f_2593864cuda3std3__45__cpo4cendE,@object
	.size		_ZN41_INTERNAL_66f1d910_4_k_cu_fcc8032f_2593864cuda3std3__45__cpo4cendE,(_ZN41_INTERNAL_66f1d910_4_k_cu_fcc8032f_2593864cuda3std6ranges3__45__cpo4cendE - _ZN41_INTERNAL_66f1d910_4_k_cu_fcc8032f_2593864cuda3std3__45__cpo4cendE)
_ZN41_INTERNAL_66f1d910_4_k_cu_fcc8032f_2593864cuda3std3__45__cpo4cendE:
	.zero		1
	.type		_ZN41_INTERNAL_66f1d910_4_k_cu_fcc8032f_2593864cuda3std6ranges3__45__cpo4cendE,@object
	.size		_ZN41_INTERNAL_66f1d910_4_k_cu_fcc8032f_2593864cuda3std6ranges3__45__cpo4cendE,(_ZN41_INTERNAL_66f1d910_4_k_cu_fcc8032f_2593864cuda3std3__420unreachable_sentinelE - _ZN41_INTERNAL_66f1d910_4_k_cu_fcc8032f_2593864cuda3std6ranges3__45__cpo4cendE)
_ZN41_INTERNAL_66f1d910_4_k_cu_fcc8032f_2593864cuda3std6ranges3__45__cpo4cendE:
	.zero		1
	.type		_ZN41_INTERNAL_66f1d910_4_k_cu_fcc8032f_2593864cuda3std3__420unreachable_sentinelE,@object
	.size		_ZN41_INTERNAL_66f1d910_4_k_cu_fcc8032f_2593864cuda3std3__420unreachable_sentinelE,(_ZN41_INTERNAL_66f1d910_4_k_cu_fcc8032f_2593864cuda3std6ranges3__45__cpo5ssizeE - _ZN41_INTERNAL_66f1d910_4_k_cu_fcc8032f_2593864cuda3std3__420unreachable_sentinelE)
_ZN41_INTERNAL_66f1d910_4_k_cu_fcc8032f_2593864cuda3std3__420unreachable_sentinelE:
	.zero		1
	.type		_ZN41_INTERNAL_66f1d910_4_k_cu_fcc8032f_2593864cuda3std6ranges3__45__cpo5ssizeE,@object
	.size		_ZN41_INTERNAL_66f1d910_4_k_cu_fcc8032f_2593864cuda3std6ranges3__45__cpo5ssizeE,(_ZN41_INTERNAL_66f1d910_4_k_cu_fcc8032f_2593866thrust24THRUST_300001_SM_1000_NS12placeholders2_8E - _ZN41_INTERNAL_66f1d910_4_k_cu_fcc8032f_2593864cuda3std6ranges3__45__cpo5ssizeE)
_ZN41_INTERNAL_66f1d910_4_k_cu_fcc8032f_2593864cuda3std6ranges3__45__cpo5ssizeE:
	.zero		1
	.type		_ZN41_INTERNAL_66f1d910_4_k_cu_fcc8032f_2593866thrust24THRUST_300001_SM_1000_NS12placeholders2_8E,@object
	.size		_ZN41_INTERNAL_66f1d910_4_k_cu_fcc8032f_2593866thrust24THRUST_300001_SM_1000_NS12placeholders2_8E,(_ZN41_INTERNAL_66f1d910_4_k_cu_fcc8032f_2593864cuda3std3__45__cpo5crendE - _ZN41_INTERNAL_66f1d910_4_k_cu_fcc8032f_2593866thrust24THRUST_300001_SM_1000_NS12placeholders2_8E)
_ZN41_INTERNAL_66f1d910_4_k_cu_fcc8032f_2593866thrust24THRUST_300001_SM_1000_NS12placeholders2_8E:
	.zero		1
	.type		_ZN41_INTERNAL_66f1d910_4_k_cu_fcc8032f_2593864cuda3std3__45__cpo5crendE,@object
	.size		_ZN41_INTERNAL_66f1d910_4_k_cu_fcc8032f_2593864cuda3std3__45__cpo5crendE,(_ZN41_INTERNAL_66f1d910_4_k_cu_fcc8032f_2593864cuda3std6ranges3__45__cpo4prevE - _ZN41_INTERNAL_66f1d910_4_k_cu_fcc8032f_2593864cuda3std3__45__cpo5crendE)
_ZN41_INTERNAL_66f1d910_4_k_cu_fcc8032f_2593864cuda3std3__45__cpo5crendE:
	.zero		1
	.type		_ZN41_INTERNAL_66f1d910_4_k_cu_fcc8032f_2593864cuda3std6ranges3__45__cpo4prevE,@object
	.size		_ZN41_INTERNAL_66f1d910_4_k_cu_fcc8032f_2593864cuda3std6ranges3__45__cpo4prevE,(_ZN41_INTERNAL_66f1d910_4_k_cu_fcc8032f_2593864cuda3std6ranges3__45__cpo9iter_moveE - _ZN41_INTERNAL_66f1d910_4_k_cu_fcc8032f_2593864cuda3std6ranges3__45__cpo4prevE)
_ZN41_INTERNAL_66f1d910_4_k_cu_fcc8032f_2593864cuda3std6ranges3__45__cpo4prevE:
	.zero		1
	.type		_ZN41_INTERNAL_66f1d910_4_k_cu_fcc8032f_2593864cuda3std6ranges3__45__cpo9iter_moveE,@object
	.size		_ZN41_INTERNAL_66f1d910_4_k_cu_fcc8032f_2593864cuda3std6ranges3__45__cpo9iter_moveE,(_ZN41_INTERNAL_66f1d910_4_k_cu_fcc8032f_2593866thrust24THRUST_300001_SM_1000_NS6system6detail10sequential3seqE - _ZN41_INTERNAL_66f1d910_4_k_cu_fcc8032f_2593864cuda3std6ranges3__45__cpo9iter_moveE)
_ZN41_INTERNAL_66f1d910_4_k_cu_fcc8032f_2593864cuda3std6ranges3__45__cpo9iter_moveE:
	.zero		1
	.type		_ZN41_INTERNAL_66f1d910_4_k_cu_fcc8032f_2593866thrust24THRUST_300001_SM_1000_NS6system6detail10sequential3seqE,@object
	.size		_ZN41_INTERNAL_66f1d910_4_k_cu_fcc8032f_2593866thrust24THRUST_300001_SM_1000_NS6system6detail10sequential3seqE,(.L_31 - _ZN41_INTERNAL_66f1d910_4_k_cu_fcc8032f_2593866thrust24THRUST_300001_SM_1000_NS6system6detail10sequential3seqE)
_ZN41_INTERNAL_66f1d910_4_k_cu_fcc8032f_2593866thrust24THRUST_300001_SM_1000_NS6system6detail10sequential3seqE:
	.zero		1
.L_31:


//--------------------- .nv.constant0._ZN3cub18CUB_300001_SM_10006detail11EmptyKernelIvEEvv --------------------------
	.section	.nv.constant0._ZN3cub18CUB_300001_SM_10006detail11EmptyKernelIvEEvv,"a",@progbits
	.sectionflags	@""
	.align	4
.nv.constant0._ZN3cub18CUB_300001_SM_10006detail11EmptyKernelIvEEvv:
	.zero		896


//--------------------- SYMBOLS --------------------------

	.type		.nv.reservedSmem.offset0,@object
	.size		.nv.reservedSmem.offset0,0x4
